//
// Generated by NVIDIA NVVM Compiler
//
// Compiler Build ID: CL-36424714
// Cuda compilation tools, release 13.0, V13.0.88
// Based on NVVM 20.0.0
//

.version 9.0
.target sm_100
.address_size 64

	// .globl	_Z6MatAddPfS_S_i
// _ZZ6MatAddPfS_S_iE2As has been demoted
// _ZZ6MatAddPfS_S_iE2Bs has been demoted

.visible .entry _Z6MatAddPfS_S_i(
	.param .u64 .ptr .align 1 _Z6MatAddPfS_S_i_param_0,
	.param .u64 .ptr .align 1 _Z6MatAddPfS_S_i_param_1,
	.param .u64 .ptr .align 1 _Z6MatAddPfS_S_i_param_2,
	.param .u32 _Z6MatAddPfS_S_i_param_3
)
{
	.reg .pred 	%p<2>;
	.reg .b32 	%r<22>;
	.reg .b32 	%f<6>;
	.reg .b64 	%rd<11>;
	// demoted variable
	.shared .align 4 .b8 _ZZ6MatAddPfS_S_iE2As[1024];
	// demoted variable
	.shared .align 4 .b8 _ZZ6MatAddPfS_S_iE2Bs[1024];
	ld.param.u64 	%rd1, [_Z6MatAddPfS_S_i_param_0];
	ld.param.u64 	%rd2, [_Z6MatAddPfS_S_i_param_1];
	ld.param.u64 	%rd3, [_Z6MatAddPfS_S_i_param_2];
	ld.param.u32 	%r6, [_Z6MatAddPfS_S_i_param_3];
	mov.u32 	%r7, %ctaid.x;
	mov.u32 	%r8, %ntid.x;
	mov.u32 	%r1, %tid.x;
	mad.lo.s32 	%r2, %r7, %r8, %r1;
	mov.u32 	%r9, %ctaid.y;
	mov.u32 	%r10, %ntid.y;
	mov.u32 	%r3, %tid.y;
	mad.lo.s32 	%r11, %r9, %r10, %r3;
	max.s32 	%r12, %r2, %r11;
	setp.ge.s32 	%p1, %r12, %r6;
	@%p1 bra 	$L__BB0_2;
	cvta.to.global.u64 	%rd4, %rd1;
	cvta.to.global.u64 	%rd5, %rd2;
	cvta.to.global.u64 	%rd6, %rd3;
	mad.lo.s32 	%r13, %r6, %r11, %r2;
	mul.wide.s32 	%rd7, %r13, 4;
	add.s64 	%rd8, %rd4, %rd7;
	ld.global.f32 	%f1, [%rd8];
	shl.b32 	%r14, %r3, 6;
	mov.u32 	%r15, _ZZ6MatAddPfS_S_iE2As;
	add.s32 	%r16, %r15, %r14;
	shl.b32 	%r17, %r1, 2;
	add.s32 	%r18, %r16, %r17;
	st.shared.f32 	[%r18], %f1;
	add.s64 	%rd9, %rd5, %rd7;
	ld.global.f32 	%f2, [%rd9];
	mov.u32 	%r19, _ZZ6MatAddPfS_S_iE2Bs;
	add.s32 	%r20, %r19, %r14;
	add.s32 	%r21, %r20, %r17;
	st.shared.f32 	[%r21], %f2;
	bar.sync 	0;
	ld.shared.f32 	%f3, [%r18];
	ld.shared.f32 	%f4, [%r21];
	add.f32 	%f5, %f3, %f4;
	bar.sync 	0;
	add.s64 	%rd10, %rd6, %rd7;
	st.global.f32 	[%rd10], %f5;
$L__BB0_2:
	ret;

}


// ===== COMPILED SASS (sm_100) =====

	.target	sm_100

	.elftype	@"ET_EXEC"


//--------------------- .note.nv.tkinfo           --------------------------
	.section	.note.nv.tkinfo,"",@"SHT_NOTE"
	.sectionflags	@"SHF_NOTE_NV_TKINFO"
	.tkinfo
        /*0018*/ 	.word	0x00000002
        /*0030*/ 	.string	""
        /*0030*/ 	.string	"ptxas"
        /*0030*/ 	.string	"Cuda compilation tools, release 13.0, V13.0.88"
        /*0030*/ 	.string	"Build cuda_13.0.r13.0/compiler.36424714_0"
        /*0030*/ 	.string	"-arch sm_100 -m 64 "



//--------------------- .note.nv.cuinfo           --------------------------
	.section	.note.nv.cuinfo,"",@"SHT_NOTE"
	.sectionflags	@"SHF_NOTE_NV_CUINFO"
        /*0018*/ 	.short	0x0002
        /*001a*/ 	.short	0x0064
        /*001c*/ 	.short	0x0082
	.zero		2


//--------------------- .nv.info                  --------------------------
	.section	.nv.info,"",@"SHT_CUDA_INFO"
	.align	4


	//----- nvinfo : EIATTR_REGCOUNT
	.align		4
        /*0000*/ 	.byte	0x04, 0x2f
        /*0002*/ 	.short	(.L_1 - .L_0)
	.align		4
.L_0:
        /*0004*/ 	.word	index@(_Z6MatAddPfS_S_i)
        /*0008*/ 	.word	0x0000000e


	//----- nvinfo : EIATTR_FRAME_SIZE
	.align		4
.L_1:
        /*000c*/ 	.byte	0x04, 0x11
        /*000e*/ 	.short	(.L_3 - .L_2)
	.align		4
.L_2:
        /*0010*/ 	.word	index@(_Z6MatAddPfS_S_i)
        /*0014*/ 	.word	0x00000000


	//----- nvinfo : EIATTR_MIN_STACK_SIZE
	.align		4
.L_3:
        /*0018*/ 	.byte	0x04, 0x12
        /*001a*/ 	.short	(.L_5 - .L_4)
	.align		4
.L_4:
        /*001c*/ 	.word	index@(_Z6MatAddPfS_S_i)
        /*0020*/ 	.word	0x00000000
.L_5:


//--------------------- .nv.compat                --------------------------
	.section	.nv.compat,"",@"SHT_CUDA_COMPAT_INFO"
	.align	4
        /*0000*/ 	.byte	0x02, 0x09, 0x00, 0x00, 0x02, 0x02, 0x01, 0x00, 0x02, 0x05, 0x05, 0x00, 0x03, 0x07, 0x01, 0x01
        /*0010*/ 	.byte	0x02, 0x03, 0x00, 0x00, 0x02, 0x06, 0x01, 0x00, 0x04, 0x0b, 0x08, 0x00, 0x09, 0x00, 0x00, 0x00
        /*0020*/ 	.byte	0x00, 0x00, 0x00, 0x00


//--------------------- .nv.info._Z6MatAddPfS_S_i --------------------------
	.section	.nv.info._Z6MatAddPfS_S_i,"",@"SHT_CUDA_INFO"
	.sectionflags	@""
	.align	4


	//----- nvinfo : EIATTR_CUDA_API_VERSION
	.align		4
        /*0000*/ 	.byte	0x04, 0x37
        /*0002*/ 	.short	(.L_7 - .L_6)
.L_6:
        /*0004*/ 	.word	0x00000082


	//----- nvinfo : EIATTR_KPARAM_INFO
	.align		4
.L_7:
        /*0008*/ 	.byte	0x04, 0x17
        /*000a*/ 	.short	(.L_9 - .L_8)
.L_8:
        /*000c*/ 	.word	0x00000000
        /*0010*/ 	.short	0x0003
        /*0012*/ 	.short	0x0018
        /*0014*/ 	.byte	0x00, 0xf0, 0x11, 0x00


	//----- nvinfo : EIATTR_KPARAM_INFO
	.align		4
.L_9:
        /*0018*/ 	.byte	0x04, 0x17
        /*001a*/ 	.short	(.L_11 - .L_10)
.L_10:
        /*001c*/ 	.word	0x00000000
        /*0020*/ 	.short	0x0002
        /*0022*/ 	.short	0x0010
        /*0024*/ 	.byte	0x00, 0xf5, 0x21, 0x00


	//----- nvinfo : EIATTR_KPARAM_INFO
	.align		4
.L_11:
        /*0028*/ 	.byte	0x04, 0x17
        /*002a*/ 	.short	(.L_13 - .L_12)
.L_12:
        /*002c*/ 	.word	0x00000000
        /*0030*/ 	.short	0x0001
        /*0032*/ 	.short	0x0008
        /*0034*/ 	.byte	0x00, 0xf5, 0x21, 0x00


	//----- nvinfo : EIATTR_KPARAM_INFO
	.align		4
.L_13:
        /*0038*/ 	.byte	0x04, 0x17
        /*003a*/ 	.short	(.L_15 - .L_14)
.L_14:
        /*003c*/ 	.word	0x00000000
        /*0040*/ 	.short	0x0000
        /*0042*/ 	.short	0x0000
        /*0044*/ 	.byte	0x00, 0xf5, 0x21, 0x00


	//----- nvinfo : EIATTR_SPARSE_MMA_MASK
	.align		4
.L_15:
        /*0048*/ 	.byte	0x03, 0x50
        /*004a*/ 	.short	0x0000


	//----- nvinfo : EIATTR_MAXREG_COUNT
	.align		4
        /*004c*/ 	.byte	0x03, 0x1b
        /*004e*/ 	.short	0x00ff


	//----- nvinfo : EIATTR_NUM_BARRIERS
	.align		4
        /*0050*/ 	.byte	0x02, 0x4c
        /*0052*/ 	.byte	0x01
	.zero		1


	//----- nvinfo : EIATTR_MERCURY_ISA_VERSION
	.align		4
        /*0054*/ 	.byte	0x03, 0x5f
        /*0056*/ 	.short	0x0101


	//----- nvinfo : EIATTR_VRC_CTA_INIT_COUNT
	.align		4
        /*0058*/ 	.byte	0x02, 0x4a
	.zero		1
	.zero		1


	//----- nvinfo : EIATTR_EXIT_INSTR_OFFSETS
	.align		4
        /*005c*/ 	.byte	0x04, 0x1c
        /*005e*/ 	.short	(.L_17 - .L_16)


	//   ....[0]....
.L_16:
        /*0060*/ 	.word	0x000000c0


	//   ....[1]....
        /*0064*/ 	.word	0x00000280


	//----- nvinfo : EIATTR_CBANK_PARAM_SIZE
	.align		4
.L_17:
        /*0068*/ 	.byte	0x03, 0x19
        /*006a*/ 	.short	0x001c


	//----- nvinfo : EIATTR_PARAM_CBANK
	.align		4
        /*006c*/ 	.byte	0x04, 0x0a
        /*006e*/ 	.short	(.L_19 - .L_18)
	.align		4
.L_18:
        /*0070*/ 	.word	index@(.nv.constant0._Z6MatAddPfS_S_i)
        /*0074*/ 	.short	0x0380
        /*0076*/ 	.short	0x001c


	//----- nvinfo : EIATTR_SW_WAR
	.align		4
.L_19:
        /*0078*/ 	.byte	0x04, 0x36
        /*007a*/ 	.short	(.L_21 - .L_20)
.L_20:
        /*007c*/ 	.word	0x00000008
.L_21:


//--------------------- .nv.callgraph             --------------------------
	.section	.nv.callgraph,"",@"SHT_CUDA_CALLGRAPH"
	.align	4
	.sectionentsize	8
	.align		4
        /*0000*/ 	.word	0x00000000
	.align		4
        /*0004*/ 	.word	0xffffffff
	.align		4
        /*0008*/ 	.word	0x00000000
	.align		4
        /*000c*/ 	.word	0xfffffffe
	.align		4
        /*0010*/ 	.word	0x00000000
	.align		4
        /*0014*/ 	.word	0xfffffffd
	.align		4
        /*0018*/ 	.word	0x00000000
	.align		4
        /*001c*/ 	.word	0xfffffffc


//--------------------- .text._Z6MatAddPfS_S_i    --------------------------
	.section	.text._Z6MatAddPfS_S_i,"ax",@progbits
	.align	128
        .global         _Z6MatAddPfS_S_i
        .type           _Z6MatAddPfS_S_i,@function
        .size           _Z6MatAddPfS_S_i,(.L_x_1 - _Z6MatAddPfS_S_i)
        .other          _Z6MatAddPfS_S_i,@"STO_CUDA_ENTRY STV_DEFAULT"
_Z6MatAddPfS_S_i:
.text._Z6MatAddPfS_S_i:
[----:B------:R-:W-:Y:S01]  /*0000*/  LDC R1, c[0x0][0x37c] ;  /* 0x0000df00ff017b82 */ /* 0x000fe20000000800 */
[----:B------:R-:W0:Y:S07]  /*0010*/  S2R R11, SR_TID.X ;  /* 0x00000000000b7919 */ /* 0x000e2e0000002100 */
[----:B------:R-:W0:Y:S01]  /*0020*/  LDC R0, c[0x0][0x360] ;  /* 0x0000d800ff007b82 */ /* 0x000e220000000800 */
[----:B------:R-:W1:Y:S01]  /*0030*/  LDCU UR7, c[0x0][0x398] ;  /* 0x00007300ff0777ac */ /* 0x000e620008000800 */
[----:B------:R-:W2:Y:S06]  /*0040*/  S2R R8, SR_TID.Y ;  /* 0x0000000000087919 */ /* 0x000eac0000002200 */
[----:B------:R-:W0:Y:S08]  /*0050*/  S2UR UR4, SR_CTAID.X ;  /* 0x00000000000479c3 */ /* 0x000e300000002500 */
[----:B------:R-:W2:Y:S08]  /*0060*/  S2UR UR5, SR_CTAID.Y ;  /* 0x00000000000579c3 */ /* 0x000eb00000002600 */
[----:B------:R-:W2:Y:S01]  /*0070*/  LDC R7, c[0x0][0x364] ;  /* 0x0000d900ff077b82 */ /* 0x000ea20000000800 */
[----:B0-----:R-:W-:-:S02]  /*0080*/  IMAD R0, R0, UR4, R11 ;  /* 0x0000000400007c24 */ /* 0x001fc4000f8e020b */
[----:B--2---:R-:W-:-:S05]  /*0090*/  IMAD R7, R7, UR5, R8 ;  /* 0x0000000507077c24 */ /* 0x004fca000f8e0208 */
[----:B------:R-:W-:-:S04]  /*00a0*/  VIMNMX R2, PT, PT, R0, R7, !PT ;  /* 0x0000000700027248 */ /* 0x000fc80007fe0100 */
[----:B-1----:R-:W-:-:S13]  /*00b0*/  ISETP.GE.AND P0, PT, R2, UR7, PT ;  /* 0x0000000702007c0c */ /* 0x002fda000bf06270 */
[----:B------:R-:W-:Y:S05]  /*00c0*/  @P0 EXIT ;  /* 0x000000000000094d */ /* 0x000fea0003800000 */
[----:B------:R-:W0:Y:S01]  /*00d0*/  LDC.64 R2, c[0x0][0x380] ;  /* 0x0000e000ff027b82 */ /* 0x000e220000000a00 */
[----:B------:R-:W1:Y:S01]  /*00e0*/  LDCU.64 UR8, c[0x0][0x358] ;  /* 0x00006b00ff0877ac */ /* 0x000e620008000a00 */
[----:B------:R-:W-:-:S06]  /*00f0*/  IMAD R7, R7, UR7, R0 ;  /* 0x0000000707077c24 */ /* 0x000fcc000f8e0200 */
[----:B------:R-:W2:Y:S01]  /*0100*/  LDC.64 R4, c[0x0][0x388] ;  /* 0x0000e200ff047b82 */ /* 0x000ea20000000a00 */
[----:B0-----:R-:W-:-:S05]  /*0110*/  IMAD.WIDE R2, R7, 0x4, R2 ;  /* 0x0000000407027825 */ /* 0x001fca00078e0202 */
[----:B-1----:R0:W3:Y:S01]  /*0120*/  LDG.E R0, desc[UR8][R2.64] ;  /* 0x0000000802007981 */ /* 0x0020e2000c1e1900 */
[----:B--2---:R-:W-:-:S06]  /*0130*/  IMAD.WIDE R4, R7, 0x4, R4 ;  /* 0x0000000407047825 */ /* 0x004fcc00078e0204 */
[----:B------:R-:W2:Y:S01]  /*0140*/  LDG.E R4, desc[UR8][R4.64] ;  /* 0x0000000804047981 */ /* 0x000ea2000c1e1900 */
[----:B------:R-:W1:Y:S01]  /*0150*/  S2UR UR6, SR_CgaCtaId ;  /* 0x00000000000679c3 */ /* 0x000e620000008800 */
[----:B------:R-:W-:Y:S02]  /*0160*/  UMOV UR4, 0x400 ;  /* 0x0000040000047882 */ /* 0x000fe40000000000 */
[----:B------:R-:W-:-:S05]  /*0170*/  UIADD3 UR5, UPT, UPT, UR4, 0x400, URZ ;  /* 0x0000040004057890 */ /* 0x000fca000fffe0ff */
[----:B0-----:R-:W0:Y:S01]  /*0180*/  LDC.64 R2, c[0x0][0x390] ;  /* 0x0000e400ff027b82 */ /* 0x001e220000000a00 */
[----:B-1----:R-:W-:Y:S02]  /*0190*/  ULEA UR4, UR6, UR4, 0x18 ;  /* 0x0000000406047291 */ /* 0x002fe4000f8ec0ff */
[----:B------:R-:W-:-:S04]  /*01a0*/  ULEA UR5, UR6, UR5, 0x18 ;  /* 0x0000000506057291 */ /* 0x000fc8000f8ec0ff */
[C---:B------:R-:W-:Y:S02]  /*01b0*/  LEA R6, R8.reuse, UR4, 0x6 ;  /* 0x0000000408067c11 */ /* 0x040fe4000f8e30ff */
[----:B------:R-:W-:Y:S02]  /*01c0*/  LEA R8, R8, UR5, 0x6 ;  /* 0x0000000508087c11 */ /* 0x000fe4000f8e30ff */
[C---:B------:R-:W-:Y:S02]  /*01d0*/  LEA R9, R11.reuse, R6, 0x2 ;  /* 0x000000060b097211 */ /* 0x040fe400078e10ff */
[----:B------:R-:W-:Y:S01]  /*01e0*/  LEA R11, R11, R8, 0x2 ;  /* 0x000000080b0b7211 */ /* 0x000fe200078e10ff */
[----:B0-----:R-:W-:Y:S02]  /*01f0*/  IMAD.WIDE R2, R7, 0x4, R2 ;  /* 0x0000000407027825 */ /* 0x001fe400078e0202 */
[----:B---3--:R-:W-:Y:S04]  /*0200*/  STS [R9], R0 ;  /* 0x0000000009007388 */ /* 0x008fe80000000800 */
[----:B--2---:R-:W-:Y:S01]  /*0210*/  STS [R11], R4 ;  /* 0x000000040b007388 */ /* 0x004fe20000000800 */
[----:B------:R-:W-:Y:S06]  /*0220*/  BAR.SYNC.DEFER_BLOCKING 0x0 ;  /* 0x0000000000007b1d */ /* 0x000fec0000010000 */
[----:B------:R-:W-:Y:S04]  /*0230*/  LDS R5, [R9] ;  /* 0x0000000009057984 */ /* 0x000fe80000000800 */
[----:B------:R-:W0:Y:S02]  /*0240*/  LDS R6, [R11] ;  /* 0x000000000b067984 */ /* 0x000e240000000800 */
[----:B0-----:R-:W-:Y:S01]  /*0250*/  FADD R5, R5, R6 ;  /* 0x0000000605057221 */ /* 0x001fe20000000000 */
[----:B------:R-:W-:Y:S06]  /*0260*/  BAR.SYNC.DEFER_BLOCKING 0x0 ;  /* 0x0000000000007b1d */ /* 0x000fec0000010000 */
[----:B------:R-:W-:Y:S01]  /*0270*/  STG.E desc[UR8][R2.64], R5 ;  /* 0x0000000502007986 */ /* 0x000fe2000c101908 */
[----:B------:R-:W-:Y:S05]  /*0280*/  EXIT ;  /* 0x000000000000794d */ /* 0x000fea0003800000 */
.L_x_0:
[----:B------:R-:W-:-:S00]  /*0290*/  BRA `(.L_x_0) ;  /* 0xfffffffc00fc7947 */ /* 0x000fc0000383ffff */
[----:B------:R-:W-:-:S00]  /*02a0*/  NOP ;  /* 0x0000000000007918 */ /* 0x000fc00000000000 */
        /* <DEDUP_REMOVED lines=13> */
.L_x_1:


//--------------------- .nv.shared._Z6MatAddPfS_S_i --------------------------
	.section	.nv.shared._Z6MatAddPfS_S_i,"aw",@nobits
	.sectionflags	@""
	.align	4
.nv.shared._Z6MatAddPfS_S_i:
	.zero		3072


//--------------------- .nv.shared.reserved.0     --------------------------
	.section	.nv.shared.reserved.0,"aw",@nobits
	.weak		__nv_reservedSMEM_offset_0_alias
	.size		__nv_reservedSMEM_offset_0_alias, 0, 64
	.other		__nv_reservedSMEM_offset_0_alias,@"STO_CUDA_RESERVED_SHARED STV_DEFAULT"
__nv_reservedSMEM_offset_0_alias:
	.zero		0
	.zero		64


//--------------------- .nv.constant0._Z6MatAddPfS_S_i --------------------------
	.section	.nv.constant0._Z6MatAddPfS_S_i,"a",@progbits
	.sectionflags	@""
	.align	4
.nv.constant0._Z6MatAddPfS_S_i:
	.zero		924


//--------------------- SYMBOLS --------------------------

	.type		.nv.reservedSmem.offset0,@object
	.size		.nv.reservedSmem.offset0,0x4
	.type		.nv.reservedSmem.cap,@object
	.size		.nv.reservedSmem.cap,0x4
